//
// Generated by NVIDIA NVVM Compiler
//
// Compiler Build ID: CL-36424714
// Cuda compilation tools, release 13.0, V13.0.88
// Based on NVVM 20.0.0
//

.version 9.0
.target sm_100
.address_size 64

	// .globl	_Z14stencil_sharedPKfPfi
// _ZZ14stencil_sharedPKfPfiE3s_x has been demoted

.visible .entry _Z14stencil_sharedPKfPfi(
	.param .u64 .ptr .align 1 _Z14stencil_sharedPKfPfi_param_0,
	.param .u64 .ptr .align 1 _Z14stencil_sharedPKfPfi_param_1,
	.param .u32 _Z14stencil_sharedPKfPfi_param_2
)
{
	.reg .pred 	%p<13>;
	.reg .b32 	%r<20>;
	.reg .b32 	%f<12>;
	.reg .b64 	%rd<13>;
	// demoted variable
	.shared .align 4 .b8 _ZZ14stencil_sharedPKfPfiE3s_x[520];
	ld.param.u64 	%rd5, [_Z14stencil_sharedPKfPfi_param_0];
	ld.param.u64 	%rd6, [_Z14stencil_sharedPKfPfi_param_1];
	ld.param.u32 	%r7, [_Z14stencil_sharedPKfPfi_param_2];
	cvta.to.global.u64 	%rd1, %rd6;
	cvta.to.global.u64 	%rd2, %rd5;
	mov.u32 	%r1, %ntid.x;
	mov.u32 	%r8, %ctaid.x;
	mul.lo.s32 	%r2, %r1, %r8;
	mov.u32 	%r3, %tid.x;
	add.s32 	%r4, %r2, %r3;
	shl.b32 	%r9, %r3, 2;
	mov.u32 	%r10, _ZZ14stencil_sharedPKfPfiE3s_x;
	add.s32 	%r5, %r10, %r9;
	mov.b32 	%r11, 0;
	st.shared.u32 	[%r5+4], %r11;
	setp.ge.s32 	%p1, %r4, %r7;
	mul.wide.s32 	%rd7, %r4, 4;
	add.s64 	%rd3, %rd2, %rd7;
	@%p1 bra 	$L__BB0_2;
	ld.global.f32 	%f1, [%rd3];
	st.shared.f32 	[%r5+4], %f1;
$L__BB0_2:
	setp.ne.s32 	%p2, %r3, 0;
	setp.lt.s32 	%p3, %r4, 1;
	or.pred  	%p4, %p2, %p3;
	@%p4 bra 	$L__BB0_4;
	add.s32 	%r12, %r4, -1;
	mul.wide.u32 	%rd8, %r12, 4;
	add.s64 	%rd9, %rd2, %rd8;
	ld.global.f32 	%f2, [%rd9];
	st.shared.f32 	[_ZZ14stencil_sharedPKfPfiE3s_x], %f2;
$L__BB0_4:
	add.s32 	%r13, %r1, -1;
	setp.ne.s32 	%p5, %r3, %r13;
	add.s32 	%r6, %r7, -1;
	setp.ge.s32 	%p6, %r4, %r6;
	or.pred  	%p7, %p5, %p6;
	@%p7 bra 	$L__BB0_6;
	ld.global.f32 	%f3, [%rd3+4];
	shl.b32 	%r14, %r1, 2;
	add.s32 	%r16, %r10, %r14;
	st.shared.f32 	[%r16+4], %f3;
$L__BB0_6:
	setp.ge.s32 	%p8, %r4, %r6;
	setp.lt.s32 	%p9, %r4, 1;
	bar.sync 	0;
	add.s64 	%rd4, %rd1, %rd7;
	mov.b32 	%r17, 0;
	st.global.u32 	[%rd4], %r17;
	or.pred  	%p10, %p9, %p8;
	@%p10 bra 	$L__BB0_8;
	shl.b32 	%r18, %r2, 2;
	add.s32 	%r19, %r5, %r18;
	ld.shared.f32 	%f5, [%r19];
	add.f32 	%f6, %f5, %f5;
	ld.shared.f32 	%f7, [%r19+-4];
	sub.f32 	%f8, %f6, %f7;
	ld.shared.f32 	%f9, [%r19+4];
	sub.f32 	%f10, %f8, %f9;
	mul.wide.u32 	%rd11, %r4, 4;
	add.s64 	%rd12, %rd1, %rd11;
	st.global.f32 	[%rd12], %f10;
	bra.uni 	$L__BB0_10;
$L__BB0_8:
	setp.ne.s32 	%p11, %r4, 0;
	@%p11 bra 	$L__BB0_10;
	ld.global.f32 	%f4, [%rd1+4];
	st.global.f32 	[%rd1], %f4;
$L__BB0_10:
	setp.ne.s32 	%p12, %r4, %r6;
	@%p12 bra 	$L__BB0_12;
	ld.global.f32 	%f11, [%rd4+-4];
	st.global.f32 	[%rd4], %f11;
$L__BB0_12:
	ret;

}


// ===== COMPILED SASS (sm_100) =====

	.target	sm_100

	.elftype	@"ET_EXEC"


//--------------------- .note.nv.tkinfo           --------------------------
	.section	.note.nv.tkinfo,"",@"SHT_NOTE"
	.sectionflags	@"SHF_NOTE_NV_TKINFO"
	.tkinfo
        /*0018*/ 	.word	0x00000002
        /*0030*/ 	.string	""
        /*0030*/ 	.string	"ptxas"
        /*0030*/ 	.string	"Cuda compilation tools, release 13.0, V13.0.88"
        /*0030*/ 	.string	"Build cuda_13.0.r13.0/compiler.36424714_0"
        /*0030*/ 	.string	"-arch sm_100 -m 64 "



//--------------------- .note.nv.cuinfo           --------------------------
	.section	.note.nv.cuinfo,"",@"SHT_NOTE"
	.sectionflags	@"SHF_NOTE_NV_CUINFO"
        /*0018*/ 	.short	0x0002
        /*001a*/ 	.short	0x0064
        /*001c*/ 	.short	0x0082
	.zero		2


//--------------------- .nv.info                  --------------------------
	.section	.nv.info,"",@"SHT_CUDA_INFO"
	.align	4


	//----- nvinfo : EIATTR_REGCOUNT
	.align		4
        /*0000*/ 	.byte	0x04, 0x2f
        /*0002*/ 	.short	(.L_1 - .L_0)
	.align		4
.L_0:
        /*0004*/ 	.word	index@(_Z14stencil_sharedPKfPfi)
        /*0008*/ 	.word	0x00000011


	//----- nvinfo : EIATTR_FRAME_SIZE
	.align		4
.L_1:
        /*000c*/ 	.byte	0x04, 0x11
        /*000e*/ 	.short	(.L_3 - .L_2)
	.align		4
.L_2:
        /*0010*/ 	.word	index@(_Z14stencil_sharedPKfPfi)
        /*0014*/ 	.word	0x00000000


	//----- nvinfo : EIATTR_MIN_STACK_SIZE
	.align		4
.L_3:
        /*0018*/ 	.byte	0x04, 0x12
        /*001a*/ 	.short	(.L_5 - .L_4)
	.align		4
.L_4:
        /*001c*/ 	.word	index@(_Z14stencil_sharedPKfPfi)
        /*0020*/ 	.word	0x00000000
.L_5:


//--------------------- .nv.compat                --------------------------
	.section	.nv.compat,"",@"SHT_CUDA_COMPAT_INFO"
	.align	4
        /*0000*/ 	.byte	0x02, 0x09, 0x00, 0x00, 0x02, 0x02, 0x01, 0x00, 0x02, 0x05, 0x05, 0x00, 0x03, 0x07, 0x01, 0x01
        /*0010*/ 	.byte	0x02, 0x03, 0x00, 0x00, 0x02, 0x06, 0x01, 0x00, 0x04, 0x0b, 0x08, 0x00, 0x09, 0x00, 0x00, 0x00
        /*0020*/ 	.byte	0x00, 0x00, 0x00, 0x00


//--------------------- .nv.info._Z14stencil_sharedPKfPfi --------------------------
	.section	.nv.info._Z14stencil_sharedPKfPfi,"",@"SHT_CUDA_INFO"
	.sectionflags	@""
	.align	4


	//----- nvinfo : EIATTR_CUDA_API_VERSION
	.align		4
        /*0000*/ 	.byte	0x04, 0x37
        /*0002*/ 	.short	(.L_7 - .L_6)
.L_6:
        /*0004*/ 	.word	0x00000082


	//----- nvinfo : EIATTR_KPARAM_INFO
	.align		4
.L_7:
        /*0008*/ 	.byte	0x04, 0x17
        /*000a*/ 	.short	(.L_9 - .L_8)
.L_8:
        /*000c*/ 	.word	0x00000000
        /*0010*/ 	.short	0x0002
        /*0012*/ 	.short	0x0010
        /*0014*/ 	.byte	0x00, 0xf0, 0x11, 0x00


	//----- nvinfo : EIATTR_KPARAM_INFO
	.align		4
.L_9:
        /*0018*/ 	.byte	0x04, 0x17
        /*001a*/ 	.short	(.L_11 - .L_10)
.L_10:
        /*001c*/ 	.word	0x00000000
        /*0020*/ 	.short	0x0001
        /*0022*/ 	.short	0x0008
        /*0024*/ 	.byte	0x00, 0xf5, 0x21, 0x00


	//----- nvinfo : EIATTR_KPARAM_INFO
	.align		4
.L_11:
        /*0028*/ 	.byte	0x04, 0x17
        /*002a*/ 	.short	(.L_13 - .L_12)
.L_12:
        /*002c*/ 	.word	0x00000000
        /*0030*/ 	.short	0x0000
        /*0032*/ 	.short	0x0000
        /*0034*/ 	.byte	0x00, 0xf5, 0x21, 0x00


	//----- nvinfo : EIATTR_SPARSE_MMA_MASK
	.align		4
.L_13:
        /*0038*/ 	.byte	0x03, 0x50
        /*003a*/ 	.short	0x0000


	//----- nvinfo : EIATTR_MAXREG_COUNT
	.align		4
        /*003c*/ 	.byte	0x03, 0x1b
        /*003e*/ 	.short	0x00ff


	//----- nvinfo : EIATTR_NUM_BARRIERS
	.align		4
        /*0040*/ 	.byte	0x02, 0x4c
        /*0042*/ 	.byte	0x01
	.zero		1


	//----- nvinfo : EIATTR_MERCURY_ISA_VERSION
	.align		4
        /*0044*/ 	.byte	0x03, 0x5f
        /*0046*/ 	.short	0x0101


	//----- nvinfo : EIATTR_VRC_CTA_INIT_COUNT
	.align		4
        /*0048*/ 	.byte	0x02, 0x4a
	.zero		1
	.zero		1


	//----- nvinfo : EIATTR_EXIT_INSTR_OFFSETS
	.align		4
        /*004c*/ 	.byte	0x04, 0x1c
        /*004e*/ 	.short	(.L_15 - .L_14)


	//   ....[0]....
.L_14:
        /*0050*/ 	.word	0x00000370


	//   ....[1]....
        /*0054*/ 	.word	0x000003a0


	//----- nvinfo : EIATTR_CRS_STACK_SIZE
	.align		4
.L_15:
        /*0058*/ 	.byte	0x04, 0x1e
        /*005a*/ 	.short	(.L_17 - .L_16)
.L_16:
        /*005c*/ 	.word	0x00000000


	//----- nvinfo : EIATTR_CBANK_PARAM_SIZE
	.align		4
.L_17:
        /*0060*/ 	.byte	0x03, 0x19
        /*0062*/ 	.short	0x0014


	//----- nvinfo : EIATTR_PARAM_CBANK
	.align		4
        /*0064*/ 	.byte	0x04, 0x0a
        /*0066*/ 	.short	(.L_19 - .L_18)
	.align		4
.L_18:
        /*0068*/ 	.word	index@(.nv.constant0._Z14stencil_sharedPKfPfi)
        /*006c*/ 	.short	0x0380
        /*006e*/ 	.short	0x0014


	//----- nvinfo : EIATTR_SW_WAR
	.align		4
.L_19:
        /*0070*/ 	.byte	0x04, 0x36
        /*0072*/ 	.short	(.L_21 - .L_20)
.L_20:
        /*0074*/ 	.word	0x00000008
.L_21:


//--------------------- .nv.callgraph             --------------------------
	.section	.nv.callgraph,"",@"SHT_CUDA_CALLGRAPH"
	.align	4
	.sectionentsize	8
	.align		4
        /*0000*/ 	.word	0x00000000
	.align		4
        /*0004*/ 	.word	0xffffffff
	.align		4
        /*0008*/ 	.word	0x00000000
	.align		4
        /*000c*/ 	.word	0xfffffffe
	.align		4
        /*0010*/ 	.word	0x00000000
	.align		4
        /*0014*/ 	.word	0xfffffffd
	.align		4
        /*0018*/ 	.word	0x00000000
	.align		4
        /*001c*/ 	.word	0xfffffffc


//--------------------- .text._Z14stencil_sharedPKfPfi --------------------------
	.section	.text._Z14stencil_sharedPKfPfi,"ax",@progbits
	.align	128
        .global         _Z14stencil_sharedPKfPfi
        .type           _Z14stencil_sharedPKfPfi,@function
        .size           _Z14stencil_sharedPKfPfi,(.L_x_4 - _Z14stencil_sharedPKfPfi)
        .other          _Z14stencil_sharedPKfPfi,@"STO_CUDA_ENTRY STV_DEFAULT"
_Z14stencil_sharedPKfPfi:
.text._Z14stencil_sharedPKfPfi:
[----:B------:R-:W-:Y:S01]  /*0000*/  LDC R1, c[0x0][0x37c] ;  /* 0x0000df00ff017b82 */ /* 0x000fe20000000800 */
[----:B------:R-:W0:Y:S07]  /*0010*/  S2R R11, SR_TID.X ;  /* 0x00000000000b7919 */ /* 0x000e2e0000002100 */
[----:B------:R-:W1:Y:S01]  /*0020*/  S2UR UR4, SR_CTAID.X ;  /* 0x00000000000479c3 */ /* 0x000e620000002500 */
[----:B------:R-:W2:Y:S01]  /*0030*/  LDCU UR5, c[0x0][0x390] ;  /* 0x00007200ff0577ac */ /* 0x000ea20008000800 */
[----:B------:R-:W-:Y:S01]  /*0040*/  HFMA2 R14, -RZ, RZ, 0, 0 ;  /* 0x00000000ff0e7431 */ /* 0x000fe200000001ff */
[----:B------:R-:W3:Y:S05]  /*0050*/  LDCU.64 UR8, c[0x0][0x358] ;  /* 0x00006b00ff0877ac */ /* 0x000eea0008000a00 */
[----:B------:R-:W1:Y:S08]  /*0060*/  LDC R13, c[0x0][0x360] ;  /* 0x0000d800ff0d7b82 */ /* 0x000e700000000800 */
[----:B------:R-:W4:Y:S01]  /*0070*/  LDC.64 R8, c[0x0][0x380] ;  /* 0x0000e000ff087b82 */ /* 0x000f220000000a00 */
[----:B--2---:R-:W-:-:S07]  /*0080*/  UIADD3 UR6, UPT, UPT, UR5, -0x1, URZ ;  /* 0xffffffff05067890 */ /* 0x004fce000fffe0ff */
[----:B------:R-:W2:Y:S01]  /*0090*/  LDC.64 R4, c[0x0][0x388] ;  /* 0x0000e200ff047b82 */ /* 0x000ea20000000a00 */
[C---:B-1----:R-:W-:Y:S01]  /*00a0*/  IMAD R10, R13.reuse, UR4, RZ ;  /* 0x000000040d0a7c24 */ /* 0x042fe2000f8e02ff */
[----:B------:R-:W-:-:S03]  /*00b0*/  IADD3 R2, PT, PT, R13, -0x1, RZ ;  /* 0xffffffff0d027810 */ /* 0x000fc60007ffe0ff */
[----:B0-----:R-:W-:-:S04]  /*00c0*/  IMAD.IADD R0, R10, 0x1, R11 ;  /* 0x000000010a007824 */ /* 0x001fc800078e020b */
[C---:B----4-:R-:W-:Y:S01]  /*00d0*/  IMAD.WIDE R6, R0.reuse, 0x4, R8 ;  /* 0x0000000400067825 */ /* 0x050fe200078e0208 */
[C---:B------:R-:W-:Y:S02]  /*00e0*/  ISETP.GE.AND P0, PT, R0.reuse, 0x1, PT ;  /* 0x000000010000780c */ /* 0x040fe40003f06270 */
[C---:B------:R-:W-:Y:S02]  /*00f0*/  ISETP.GE.AND P1, PT, R0.reuse, UR6, PT ;  /* 0x0000000600007c0c */ /* 0x040fe4000bf26270 */
[C---:B------:R-:W-:Y:S02]  /*0100*/  ISETP.NE.OR P0, PT, R11.reuse, RZ, !P0 ;  /* 0x000000ff0b00720c */ /* 0x040fe40004705670 */
[----:B------:R-:W-:Y:S02]  /*0110*/  ISETP.GE.AND P3, PT, R0, UR5, PT ;  /* 0x0000000500007c0c */ /* 0x000fe4000bf66270 */
[----:B------:R-:W-:-:S09]  /*0120*/  ISETP.NE.OR P2, PT, R11, R2, P1 ;  /* 0x000000020b00720c */ /* 0x000fd20000f45670 */
[----:B------:R-:W-:Y:S02]  /*0130*/  @!P0 VIADD R3, R0, 0xffffffff ;  /* 0xffffffff00038836 */ /* 0x000fe40000000000 */
[----:B---3--:R-:W3:Y:S02]  /*0140*/  @!P3 LDG.E R14, desc[UR8][R6.64] ;  /* 0x00000008060eb981 */ /* 0x008ee4000c1e1900 */
[----:B------:R-:W-:Y:S02]  /*0150*/  @!P0 IMAD.WIDE.U32 R8, R3, 0x4, R8 ;  /* 0x0000000403088825 */ /* 0x000fe400078e0008 */
[----:B------:R-:W4:Y:S04]  /*0160*/  @!P2 LDG.E R12, desc[UR8][R6.64+0x4] ;  /* 0x00000408060ca981 */ /* 0x000f28000c1e1900 */
[----:B------:R-:W5:Y:S01]  /*0170*/  @!P0 LDG.E R8, desc[UR8][R8.64] ;  /* 0x0000000808088981 */ /* 0x000f62000c1e1900 */
[----:B------:R-:W0:Y:S01]  /*0180*/  S2UR UR5, SR_CgaCtaId ;  /* 0x00000000000579c3 */ /* 0x000e220000008800 */
[----:B------:R-:W-:-:S02]  /*0190*/  UMOV UR4, 0x400 ;  /* 0x0000040000047882 */ /* 0x000fc40000000000 */
[----:B0-----:R-:W-:-:S06]  /*01a0*/  ULEA UR4, UR5, UR4, 0x18 ;  /* 0x0000000405047291 */ /* 0x001fcc000f8ec0ff */
[----:B------:R-:W-:Y:S02]  /*01b0*/  LEA R11, R11, UR4, 0x2 ;  /* 0x000000040b0b7c11 */ /* 0x000fe4000f8e10ff */
[----:B------:R-:W-:Y:S01]  /*01c0*/  @!P2 LEA R13, R13, UR4, 0x2 ;  /* 0x000000040d0dac11 */ /* 0x000fe2000f8e10ff */
[C---:B--2---:R-:W-:Y:S01]  /*01d0*/  IMAD.WIDE R2, R0.reuse, 0x4, R4 ;  /* 0x0000000400027825 */ /* 0x044fe200078e0204 */
[----:B------:R-:W-:Y:S01]  /*01e0*/  ISETP.LT.OR P1, PT, R0, 0x1, P1 ;  /* 0x000000010000780c */ /* 0x000fe20000f21670 */
[----:B------:R-:W-:Y:S01]  /*01f0*/  BSSY.RECONVERGENT B0, `(.L_x_0) ;  /* 0x0000016000007945 */ /* 0x000fe20003800200 */
[----:B---3--:R0:W-:Y:S04]  /*0200*/  STS [R11+0x4], R14 ;  /* 0x0000040e0b007388 */ /* 0x0081e80000000800 */
[----:B-----5:R0:W-:Y:S04]  /*0210*/  @!P0 STS [UR4], R8 ;  /* 0x00000008ff008988 */ /* 0x0201e80008000804 */
[----:B----4-:R0:W-:Y:S01]  /*0220*/  @!P2 STS [R13+0x4], R12 ;  /* 0x0000040c0d00a388 */ /* 0x0101e20000000800 */
[----:B------:R-:W-:Y:S06]  /*0230*/  BAR.SYNC.DEFER_BLOCKING 0x0 ;  /* 0x0000000000007b1d */ /* 0x000fec0000010000 */
[----:B------:R0:W-:Y:S01]  /*0240*/  STG.E desc[UR8][R2.64], RZ ;  /* 0x000000ff02007986 */ /* 0x0001e2000c101908 */
[----:B------:R-:W-:Y:S05]  /*0250*/  @P1 BRA `(.L_x_1) ;  /* 0x0000000000281947 */ /* 0x000fea0003800000 */
[----:B------:R-:W-:Y:S02]  /*0260*/  IMAD R10, R10, 0x4, R11 ;  /* 0x000000040a0a7824 */ /* 0x000fe400078e020b */
[----:B------:R-:W-:-:S03]  /*0270*/  IMAD.WIDE.U32 R4, R0, 0x4, R4 ;  /* 0x0000000400047825 */ /* 0x000fc600078e0004 */
[----:B------:R-:W1:Y:S04]  /*0280*/  LDS R6, [R10] ;  /* 0x000000000a067984 */ /* 0x000e680000000800 */
[----:B------:R-:W2:Y:S04]  /*0290*/  LDS R7, [R10+-0x4] ;  /* 0xfffffc000a077984 */ /* 0x000ea80000000800 */
[----:B------:R-:W3:Y:S01]  /*02a0*/  LDS R9, [R10+0x4] ;  /* 0x000004000a097984 */ /* 0x000ee20000000800 */
[----:B-1----:R-:W-:-:S04]  /*02b0*/  FADD R6, R6, R6 ;  /* 0x0000000606067221 */ /* 0x002fc80000000000 */
[----:B--2---:R-:W-:-:S04]  /*02c0*/  FADD R6, R6, -R7 ;  /* 0x8000000706067221 */ /* 0x004fc80000000000 */
[----:B---3--:R-:W-:-:S05]  /*02d0*/  FADD R9, R6, -R9 ;  /* 0x8000000906097221 */ /* 0x008fca0000000000 */
[----:B------:R2:W-:Y:S01]  /*02e0*/  STG.E desc[UR8][R4.64], R9 ;  /* 0x0000000904007986 */ /* 0x0005e2000c101908 */
[----:B------:R-:W-:Y:S05]  /*02f0*/  BRA `(.L_x_2) ;  /* 0x0000000000147947 */ /* 0x000fea0003800000 */
.L_x_1:
[----:B------:R-:W-:-:S13]  /*0300*/  ISETP.NE.AND P0, PT, R0, RZ, PT ;  /* 0x000000ff0000720c */ /* 0x000fda0003f05270 */
[----:B------:R-:W-:Y:S05]  /*0310*/  @P0 BRA `(.L_x_2) ;  /* 0x00000000000c0947 */ /* 0x000fea0003800000 */
[----:B------:R-:W1:Y:S02]  /*0320*/  LDC.64 R4, c[0x0][0x388] ;  /* 0x0000e200ff047b82 */ /* 0x000e640000000a00 */
[----:B-1----:R-:W2:Y:S04]  /*0330*/  LDG.E R7, desc[UR8][R4.64+0x4] ;  /* 0x0000040804077981 */ /* 0x002ea8000c1e1900 */
[----:B--2---:R1:W-:Y:S02]  /*0340*/  STG.E desc[UR8][R4.64], R7 ;  /* 0x0000000704007986 */ /* 0x0043e4000c101908 */
.L_x_2:
[----:B------:R-:W-:Y:S05]  /*0350*/  BSYNC.RECONVERGENT B0 ;  /* 0x0000000000007941 */ /* 0x000fea0003800200 */
.L_x_0:
[----:B------:R-:W-:-:S13]  /*0360*/  ISETP.NE.AND P0, PT, R0, UR6, PT ;  /* 0x0000000600007c0c */ /* 0x000fda000bf05270 */
[----:B------:R-:W-:Y:S05]  /*0370*/  @P0 EXIT ;  /* 0x000000000000094d */ /* 0x000fea0003800000 */
[----:B-12---:R-:W2:Y:S04]  /*0380*/  LDG.E R5, desc[UR8][R2.64+-0x4] ;  /* 0xfffffc0802057981 */ /* 0x006ea8000c1e1900 */
[----:B--2---:R-:W-:Y:S01]  /*0390*/  STG.E desc[UR8][R2.64], R5 ;  /* 0x0000000502007986 */ /* 0x004fe2000c101908 */
[----:B------:R-:W-:Y:S05]  /*03a0*/  EXIT ;  /* 0x000000000000794d */ /* 0x000fea0003800000 */
.L_x_3:
[----:B------:R-:W-:-:S00]  /*03b0*/  BRA `(.L_x_3) ;  /* 0xfffffffc00fc7947 */ /* 0x000fc0000383ffff */
[----:B------:R-:W-:-:S00]  /*03c0*/  NOP ;  /* 0x0000000000007918 */ /* 0x000fc00000000000 */
        /* <DEDUP_REMOVED lines=11> */
.L_x_4:


//--------------------- .nv.shared._Z14stencil_sharedPKfPfi --------------------------
	.section	.nv.shared._Z14stencil_sharedPKfPfi,"aw",@nobits
	.sectionflags	@""
	.align	4
.nv.shared._Z14stencil_sharedPKfPfi:
	.zero		1544


//--------------------- .nv.shared.reserved.0     --------------------------
	.section	.nv.shared.reserved.0,"aw",@nobits
	.weak		__nv_reservedSMEM_offset_0_alias
	.size		__nv_reservedSMEM_offset_0_alias, 0, 64
	.other		__nv_reservedSMEM_offset_0_alias,@"STO_CUDA_RESERVED_SHARED STV_DEFAULT"
__nv_reservedSMEM_offset_0_alias:
	.zero		0
	.zero		64


//--------------------- .nv.constant0._Z14stencil_sharedPKfPfi --------------------------
	.section	.nv.constant0._Z14stencil_sharedPKfPfi,"a",@progbits
	.sectionflags	@""
	.align	4
.nv.constant0._Z14stencil_sharedPKfPfi:
	.zero		916


//--------------------- SYMBOLS --------------------------

	.type		.nv.reservedSmem.offset0,@object
	.size		.nv.reservedSmem.offset0,0x4
	.type		.nv.reservedSmem.cap,@object
	.size		.nv.reservedSmem.cap,0x4
